//
// Generated by NVIDIA NVVM Compiler
//
// Compiler Build ID: CL-36424714
// Cuda compilation tools, release 13.0, V13.0.88
// Based on NVVM 20.0.0
//

.version 9.0
.target sm_100
.address_size 64

	// .globl	_Z10radix_SortPjiiiiPi

.visible .entry _Z10radix_SortPjiiiiPi(
	.param .u64 .ptr .align 1 _Z10radix_SortPjiiiiPi_param_0,
	.param .u32 _Z10radix_SortPjiiiiPi_param_1,
	.param .u32 _Z10radix_SortPjiiiiPi_param_2,
	.param .u32 _Z10radix_SortPjiiiiPi_param_3,
	.param .u32 _Z10radix_SortPjiiiiPi_param_4,
	.param .u64 .ptr .align 1 _Z10radix_SortPjiiiiPi_param_5
)
{
	.reg .pred 	%p<4>;
	.reg .b32 	%r<23>;
	.reg .b64 	%rd<9>;

	ld.param.u64 	%rd1, [_Z10radix_SortPjiiiiPi_param_0];
	ld.param.u32 	%r21, [_Z10radix_SortPjiiiiPi_param_1];
	ld.param.u32 	%r8, [_Z10radix_SortPjiiiiPi_param_2];
	ld.param.u32 	%r9, [_Z10radix_SortPjiiiiPi_param_3];
	ld.param.u32 	%r10, [_Z10radix_SortPjiiiiPi_param_4];
	ld.param.u64 	%rd2, [_Z10radix_SortPjiiiiPi_param_5];
	mov.u32 	%r11, %tid.x;
	mov.u32 	%r12, %ctaid.x;
	mov.u32 	%r13, %ntid.x;
	mad.lo.s32 	%r14, %r12, %r13, %r11;
	add.s32 	%r1, %r9, %r14;
	setp.ge.s32 	%p1, %r14, %r10;
	@%p1 bra 	$L__BB0_5;
	cvta.to.global.u64 	%rd3, %rd1;
	mul.wide.s32 	%rd4, %r1, 4;
	add.s64 	%rd5, %rd3, %rd4;
	ld.global.u32 	%r22, [%rd5];
	setp.eq.s32 	%p2, %r21, %r8;
	@%p2 bra 	$L__BB0_4;
$L__BB0_2:
	mov.u32 	%r3, %r21;
	mul.hi.s32 	%r16, %r3, 1717986919;
	shr.u32 	%r17, %r16, 31;
	shr.s32 	%r18, %r16, 2;
	add.s32 	%r21, %r18, %r17;
	setp.ne.s32 	%p3, %r21, %r8;
	@%p3 bra 	$L__BB0_2;
	rem.u32 	%r22, %r22, %r3;
$L__BB0_4:
	div.s32 	%r19, %r22, %r8;
	cvta.to.global.u64 	%rd6, %rd2;
	mul.wide.s32 	%rd7, %r19, 4;
	add.s64 	%rd8, %rd6, %rd7;
	atom.global.add.u32 	%r20, [%rd8], 1;
$L__BB0_5:
	bar.sync 	0;
	ret;

}
	// .globl	_Z12moveElementsPjS_ii
.visible .entry _Z12moveElementsPjS_ii(
	.param .u64 .ptr .align 1 _Z12moveElementsPjS_ii_param_0,
	.param .u64 .ptr .align 1 _Z12moveElementsPjS_ii_param_1,
	.param .u32 _Z12moveElementsPjS_ii_param_2,
	.param .u32 _Z12moveElementsPjS_ii_param_3
)
{
	.reg .pred 	%p<2>;
	.reg .b32 	%r<11>;
	.reg .b64 	%rd<10>;

	ld.param.u64 	%rd1, [_Z12moveElementsPjS_ii_param_0];
	ld.param.u64 	%rd2, [_Z12moveElementsPjS_ii_param_1];
	ld.param.u32 	%r2, [_Z12moveElementsPjS_ii_param_2];
	ld.param.u32 	%r3, [_Z12moveElementsPjS_ii_param_3];
	mov.u32 	%r4, %tid.x;
	mov.u32 	%r5, %ctaid.x;
	mov.u32 	%r6, %ntid.x;
	mad.lo.s32 	%r1, %r5, %r6, %r4;
	setp.ge.s32 	%p1, %r1, %r3;
	@%p1 bra 	$L__BB1_2;
	cvta.to.global.u64 	%rd3, %rd1;
	cvta.to.global.u64 	%rd4, %rd2;
	add.s32 	%r7, %r2, %r1;
	mul.wide.s32 	%rd5, %r7, 4;
	add.s64 	%rd6, %rd3, %rd5;
	ld.global.u32 	%r8, [%rd6];
	add.s64 	%rd7, %rd4, %rd5;
	ld.global.u32 	%r9, [%rd7];
	add.s32 	%r10, %r9, %r2;
	bar.sync 	0;
	mul.wide.s32 	%rd8, %r10, 4;
	add.s64 	%rd9, %rd3, %rd8;
	st.global.u32 	[%rd9], %r8;
$L__BB1_2:
	bar.sync 	0;
	ret;

}


// ===== COMPILED SASS (sm_100) =====

	.target	sm_100

	.elftype	@"ET_EXEC"


//--------------------- .note.nv.tkinfo           --------------------------
	.section	.note.nv.tkinfo,"",@"SHT_NOTE"
	.sectionflags	@"SHF_NOTE_NV_TKINFO"
	.tkinfo
        /*0018*/ 	.word	0x00000002
        /*0030*/ 	.string	""
        /*0030*/ 	.string	"ptxas"
        /*0030*/ 	.string	"Cuda compilation tools, release 13.0, V13.0.88"
        /*0030*/ 	.string	"Build cuda_13.0.r13.0/compiler.36424714_0"
        /*0030*/ 	.string	"-arch sm_100 -m 64 "



//--------------------- .note.nv.cuinfo           --------------------------
	.section	.note.nv.cuinfo,"",@"SHT_NOTE"
	.sectionflags	@"SHF_NOTE_NV_CUINFO"
        /*0018*/ 	.short	0x0002
        /*001a*/ 	.short	0x0064
        /*001c*/ 	.short	0x0082
	.zero		2


//--------------------- .nv.info                  --------------------------
	.section	.nv.info,"",@"SHT_CUDA_INFO"
	.align	4


	//----- nvinfo : EIATTR_REGCOUNT
	.align		4
        /*0000*/ 	.byte	0x04, 0x2f
        /*0002*/ 	.short	(.L_1 - .L_0)
	.align		4
.L_0:
        /*0004*/ 	.word	index@(_Z10radix_SortPjiiiiPi)
        /*0008*/ 	.word	0x0000000c


	//----- nvinfo : EIATTR_FRAME_SIZE
	.align		4
.L_1:
        /*000c*/ 	.byte	0x04, 0x11
        /*000e*/ 	.short	(.L_3 - .L_2)
	.align		4
.L_2:
        /*0010*/ 	.word	index@(_Z10radix_SortPjiiiiPi)
        /*0014*/ 	.word	0x00000000


	//----- nvinfo : EIATTR_REGCOUNT
	.align		4
.L_3:
        /*0018*/ 	.byte	0x04, 0x2f
        /*001a*/ 	.short	(.L_5 - .L_4)
	.align		4
.L_4:
        /*001c*/ 	.word	index@(_Z12moveElementsPjS_ii)
        /*0020*/ 	.word	0x0000000e


	//----- nvinfo : EIATTR_FRAME_SIZE
	.align		4
.L_5:
        /*0024*/ 	.byte	0x04, 0x11
        /*0026*/ 	.short	(.L_7 - .L_6)
	.align		4
.L_6:
        /*0028*/ 	.word	index@(_Z12moveElementsPjS_ii)
        /*002c*/ 	.word	0x00000000


	//----- nvinfo : EIATTR_MIN_STACK_SIZE
	.align		4
.L_7:
        /*0030*/ 	.byte	0x04, 0x12
        /*0032*/ 	.short	(.L_9 - .L_8)
	.align		4
.L_8:
        /*0034*/ 	.word	index@(_Z12moveElementsPjS_ii)
        /*0038*/ 	.word	0x00000000


	//----- nvinfo : EIATTR_MIN_STACK_SIZE
	.align		4
.L_9:
        /*003c*/ 	.byte	0x04, 0x12
        /*003e*/ 	.short	(.L_11 - .L_10)
	.align		4
.L_10:
        /*0040*/ 	.word	index@(_Z10radix_SortPjiiiiPi)
        /*0044*/ 	.word	0x00000000
.L_11:


//--------------------- .nv.compat                --------------------------
	.section	.nv.compat,"",@"SHT_CUDA_COMPAT_INFO"
	.align	4
        /*0000*/ 	.byte	0x02, 0x09, 0x00, 0x00, 0x02, 0x02, 0x01, 0x00, 0x02, 0x05, 0x05, 0x00, 0x03, 0x07, 0x01, 0x01
        /*0010*/ 	.byte	0x02, 0x03, 0x00, 0x00, 0x02, 0x06, 0x01, 0x00, 0x04, 0x0b, 0x08, 0x00, 0x09, 0x00, 0x00, 0x00
        /*0020*/ 	.byte	0x00, 0x00, 0x00, 0x00


//--------------------- .nv.info._Z12moveElementsPjS_ii --------------------------
	.section	.nv.info._Z12moveElementsPjS_ii,"",@"SHT_CUDA_INFO"
	.sectionflags	@""
	.align	4


	//----- nvinfo : EIATTR_CUDA_API_VERSION
	.align		4
        /*0000*/ 	.byte	0x04, 0x37
        /*0002*/ 	.short	(.L_13 - .L_12)
.L_12:
        /*0004*/ 	.word	0x00000082


	//----- nvinfo : EIATTR_KPARAM_INFO
	.align		4
.L_13:
        /*0008*/ 	.byte	0x04, 0x17
        /*000a*/ 	.short	(.L_15 - .L_14)
.L_14:
        /*000c*/ 	.word	0x00000000
        /*0010*/ 	.short	0x0003
        /*0012*/ 	.short	0x0014
        /*0014*/ 	.byte	0x00, 0xf0, 0x11, 0x00


	//----- nvinfo : EIATTR_KPARAM_INFO
	.align		4
.L_15:
        /*0018*/ 	.byte	0x04, 0x17
        /*001a*/ 	.short	(.L_17 - .L_16)
.L_16:
        /*001c*/ 	.word	0x00000000
        /*0020*/ 	.short	0x0002
        /*0022*/ 	.short	0x0010
        /*0024*/ 	.byte	0x00, 0xf0, 0x11, 0x00


	//----- nvinfo : EIATTR_KPARAM_INFO
	.align		4
.L_17:
        /*0028*/ 	.byte	0x04, 0x17
        /*002a*/ 	.short	(.L_19 - .L_18)
.L_18:
        /*002c*/ 	.word	0x00000000
        /*0030*/ 	.short	0x0001
        /*0032*/ 	.short	0x0008
        /*0034*/ 	.byte	0x00, 0xf5, 0x21, 0x00


	//----- nvinfo : EIATTR_KPARAM_INFO
	.align		4
.L_19:
        /*0038*/ 	.byte	0x04, 0x17
        /*003a*/ 	.short	(.L_21 - .L_20)
.L_20:
        /*003c*/ 	.word	0x00000000
        /*0040*/ 	.short	0x0000
        /*0042*/ 	.short	0x0000
        /*0044*/ 	.byte	0x00, 0xf5, 0x21, 0x00


	//----- nvinfo : EIATTR_SPARSE_MMA_MASK
	.align		4
.L_21:
        /*0048*/ 	.byte	0x03, 0x50
        /*004a*/ 	.short	0x0000


	//----- nvinfo : EIATTR_MAXREG_COUNT
	.align		4
        /*004c*/ 	.byte	0x03, 0x1b
        /*004e*/ 	.short	0x00ff


	//----- nvinfo : EIATTR_NUM_BARRIERS
	.align		4
        /*0050*/ 	.byte	0x02, 0x4c
        /*0052*/ 	.byte	0x01
	.zero		1


	//----- nvinfo : EIATTR_MERCURY_ISA_VERSION
	.align		4
        /*0054*/ 	.byte	0x03, 0x5f
        /*0056*/ 	.short	0x0101


	//----- nvinfo : EIATTR_VRC_CTA_INIT_COUNT
	.align		4
        /*0058*/ 	.byte	0x02, 0x4a
	.zero		1
	.zero		1


	//----- nvinfo : EIATTR_EXIT_INSTR_OFFSETS
	.align		4
        /*005c*/ 	.byte	0x04, 0x1c
        /*005e*/ 	.short	(.L_23 - .L_22)


	//   ....[0]....
.L_22:
        /*0060*/ 	.word	0x000001c0


	//----- nvinfo : EIATTR_CRS_STACK_SIZE
	.align		4
.L_23:
        /*0064*/ 	.byte	0x04, 0x1e
        /*0066*/ 	.short	(.L_25 - .L_24)
.L_24:
        /*0068*/ 	.word	0x00000000


	//----- nvinfo : EIATTR_CBANK_PARAM_SIZE
	.align		4
.L_25:
        /*006c*/ 	.byte	0x03, 0x19
        /*006e*/ 	.short	0x0018


	//----- nvinfo : EIATTR_PARAM_CBANK
	.align		4
        /*0070*/ 	.byte	0x04, 0x0a
        /*0072*/ 	.short	(.L_27 - .L_26)
	.align		4
.L_26:
        /*0074*/ 	.word	index@(.nv.constant0._Z12moveElementsPjS_ii)
        /*0078*/ 	.short	0x0380
        /*007a*/ 	.short	0x0018


	//----- nvinfo : EIATTR_SW_WAR
	.align		4
.L_27:
        /*007c*/ 	.byte	0x04, 0x36
        /*007e*/ 	.short	(.L_29 - .L_28)
.L_28:
        /*0080*/ 	.word	0x00000008
.L_29:


//--------------------- .nv.info._Z10radix_SortPjiiiiPi --------------------------
	.section	.nv.info._Z10radix_SortPjiiiiPi,"",@"SHT_CUDA_INFO"
	.sectionflags	@""
	.align	4


	//----- nvinfo : EIATTR_CUDA_API_VERSION
	.align		4
        /*0000*/ 	.byte	0x04, 0x37
        /*0002*/ 	.short	(.L_31 - .L_30)
.L_30:
        /*0004*/ 	.word	0x00000082


	//----- nvinfo : EIATTR_KPARAM_INFO
	.align		4
.L_31:
        /*0008*/ 	.byte	0x04, 0x17
        /*000a*/ 	.short	(.L_33 - .L_32)
.L_32:
        /*000c*/ 	.word	0x00000000
        /*0010*/ 	.short	0x0005
        /*0012*/ 	.short	0x0018
        /*0014*/ 	.byte	0x00, 0xf5, 0x21, 0x00


	//----- nvinfo : EIATTR_KPARAM_INFO
	.align		4
.L_33:
        /*0018*/ 	.byte	0x04, 0x17
        /*001a*/ 	.short	(.L_35 - .L_34)
.L_34:
        /*001c*/ 	.word	0x00000000
        /*0020*/ 	.short	0x0004
        /*0022*/ 	.short	0x0014
        /*0024*/ 	.byte	0x00, 0xf0, 0x11, 0x00


	//----- nvinfo : EIATTR_KPARAM_INFO
	.align		4
.L_35:
        /*0028*/ 	.byte	0x04, 0x17
        /*002a*/ 	.short	(.L_37 - .L_36)
.L_36:
        /*002c*/ 	.word	0x00000000
        /*0030*/ 	.short	0x0003
        /*0032*/ 	.short	0x0010
        /*0034*/ 	.byte	0x00, 0xf0, 0x11, 0x00


	//----- nvinfo : EIATTR_KPARAM_INFO
	.align		4
.L_37:
        /*0038*/ 	.byte	0x04, 0x17
        /*003a*/ 	.short	(.L_39 - .L_38)
.L_38:
        /*003c*/ 	.word	0x00000000
        /*0040*/ 	.short	0x0002
        /*0042*/ 	.short	0x000c
        /*0044*/ 	.byte	0x00, 0xf0, 0x11, 0x00


	//----- nvinfo : EIATTR_KPARAM_INFO
	.align		4
.L_39:
        /*0048*/ 	.byte	0x04, 0x17
        /*004a*/ 	.short	(.L_41 - .L_40)
.L_40:
        /*004c*/ 	.word	0x00000000
        /*0050*/ 	.short	0x0001
        /*0052*/ 	.short	0x0008
        /*0054*/ 	.byte	0x00, 0xf0, 0x11, 0x00


	//----- nvinfo : EIATTR_KPARAM_INFO
	.align		4
.L_41:
        /*0058*/ 	.byte	0x04, 0x17
        /*005a*/ 	.short	(.L_43 - .L_42)
.L_42:
        /*005c*/ 	.word	0x00000000
        /*0060*/ 	.short	0x0000
        /*0062*/ 	.short	0x0000
        /*0064*/ 	.byte	0x00, 0xf5, 0x21, 0x00


	//----- nvinfo : EIATTR_SPARSE_MMA_MASK
	.align		4
.L_43:
        /*0068*/ 	.byte	0x03, 0x50
        /*006a*/ 	.short	0x0000


	//----- nvinfo : EIATTR_MAXREG_COUNT
	.align		4
        /*006c*/ 	.byte	0x03, 0x1b
        /*006e*/ 	.short	0x00ff


	//----- nvinfo : EIATTR_NUM_BARRIERS
	.align		4
        /*0070*/ 	.byte	0x02, 0x4c
        /*0072*/ 	.byte	0x01
	.zero		1


	//----- nvinfo : EIATTR_MERCURY_ISA_VERSION
	.align		4
        /*0074*/ 	.byte	0x03, 0x5f
        /*0076*/ 	.short	0x0101


	//----- nvinfo : EIATTR_VRC_CTA_INIT_COUNT
	.align		4
        /*0078*/ 	.byte	0x02, 0x4a
	.zero		1
	.zero		1


	//----- nvinfo : EIATTR_EXIT_INSTR_OFFSETS
	.align		4
        /*007c*/ 	.byte	0x04, 0x1c
        /*007e*/ 	.short	(.L_45 - .L_44)


	//   ....[0]....
.L_44:
        /*0080*/ 	.word	0x00000470


	//----- nvinfo : EIATTR_CRS_STACK_SIZE
	.align		4
.L_45:
        /*0084*/ 	.byte	0x04, 0x1e
        /*0086*/ 	.short	(.L_47 - .L_46)
.L_46:
        /*0088*/ 	.word	0x00000000


	//----- nvinfo : EIATTR_CBANK_PARAM_SIZE
	.align		4
.L_47:
        /*008c*/ 	.byte	0x03, 0x19
        /*008e*/ 	.short	0x0020


	//----- nvinfo : EIATTR_PARAM_CBANK
	.align		4
        /*0090*/ 	.byte	0x04, 0x0a
        /*0092*/ 	.short	(.L_49 - .L_48)
	.align		4
.L_48:
        /*0094*/ 	.word	index@(.nv.constant0._Z10radix_SortPjiiiiPi)
        /*0098*/ 	.short	0x0380
        /*009a*/ 	.short	0x0020


	//----- nvinfo : EIATTR_SW_WAR
	.align		4
.L_49:
        /*009c*/ 	.byte	0x04, 0x36
        /*009e*/ 	.short	(.L_51 - .L_50)
.L_50:
        /*00a0*/ 	.word	0x00000008
.L_51:


//--------------------- .nv.callgraph             --------------------------
	.section	.nv.callgraph,"",@"SHT_CUDA_CALLGRAPH"
	.align	4
	.sectionentsize	8
	.align		4
        /*0000*/ 	.word	0x00000000
	.align		4
        /*0004*/ 	.word	0xffffffff
	.align		4
        /*0008*/ 	.word	0x00000000
	.align		4
        /*000c*/ 	.word	0xfffffffe
	.align		4
        /*0010*/ 	.word	0x00000000
	.align		4
        /*0014*/ 	.word	0xfffffffd
	.align		4
        /*0018*/ 	.word	0x00000000
	.align		4
        /*001c*/ 	.word	0xfffffffc


//--------------------- .text._Z12moveElementsPjS_ii --------------------------
	.section	.text._Z12moveElementsPjS_ii,"ax",@progbits
	.align	128
        .global         _Z12moveElementsPjS_ii
        .type           _Z12moveElementsPjS_ii,@function
        .size           _Z12moveElementsPjS_ii,(.L_x_7 - _Z12moveElementsPjS_ii)
        .other          _Z12moveElementsPjS_ii,@"STO_CUDA_ENTRY STV_DEFAULT"
_Z12moveElementsPjS_ii:
.text._Z12moveElementsPjS_ii:
[----:B------:R-:W-:Y:S01]  /*0000*/  LDC R1, c[0x0][0x37c] ;  /* 0x0000df00ff017b82 */ /* 0x000fe20000000800 */
[----:B------:R-:W0:Y:S07]  /*0010*/  S2R R0, SR_TID.X ;  /* 0x0000000000007919 */ /* 0x000e2e0000002100 */
[----:B------:R-:W0:Y:S01]  /*0020*/  S2UR UR4, SR_CTAID.X ;  /* 0x00000000000479c3 */ /* 0x000e220000002500 */
[----:B------:R-:W1:Y:S07]  /*0030*/  LDCU UR5, c[0x0][0x394] ;  /* 0x00007280ff0577ac */ /* 0x000e6e0008000800 */
[----:B------:R-:W0:Y:S02]  /*0040*/  LDC R3, c[0x0][0x360] ;  /* 0x0000d800ff037b82 */ /* 0x000e240000000800 */
[----:B0-----:R-:W-:-:S05]  /*0050*/  IMAD R0, R3, UR4, R0 ;  /* 0x0000000403007c24 */ /* 0x001fca000f8e0200 */
[----:B-1----:R-:W-:-:S13]  /*0060*/  ISETP.GE.AND P0, PT, R0, UR5, PT ;  /* 0x0000000500007c0c */ /* 0x002fda000bf06270 */
[----:B------:R-:W-:Y:S05]  /*0070*/  @P0 BRA `(.L_x_0) ;  /* 0x0000000000480947 */ /* 0x000fea0003800000 */
[----:B------:R-:W0:Y:S01]  /*0080*/  LDC.64 R10, c[0x0][0x358] ;  /* 0x0000d600ff0a7b82 */ /* 0x000e220000000a00 */
[----:B------:R-:W1:Y:S07]  /*0090*/  LDCU UR4, c[0x0][0x390] ;  /* 0x00007200ff0477ac */ /* 0x000e6e0008000800 */
[----:B------:R-:W2:Y:S08]  /*00a0*/  LDC.64 R4, c[0x0][0x388] ;  /* 0x0000e200ff047b82 */ /* 0x000eb00000000a00 */
[----:B------:R-:W3:Y:S01]  /*00b0*/  LDC.64 R6, c[0x0][0x380] ;  /* 0x0000e000ff067b82 */ /* 0x000ee20000000a00 */
[----:B-1----:R-:W-:Y:S01]  /*00c0*/  VIADD R3, R0, UR4 ;  /* 0x0000000400037c36 */ /* 0x002fe20008000000 */
[----:B0-----:R-:W-:-:S02]  /*00d0*/  R2UR UR6, R10 ;  /* 0x000000000a0672ca */ /* 0x001fc400000e0000 */
[----:B------:R-:W-:Y:S01]  /*00e0*/  R2UR UR7, R11 ;  /* 0x000000000b0772ca */ /* 0x000fe200000e0000 */
[----:B--2---:R-:W-:-:S12]  /*00f0*/  IMAD.WIDE R4, R3, 0x4, R4 ;  /* 0x0000000403047825 */ /* 0x004fd800078e0204 */
[----:B------:R-:W2:Y:S01]  /*0100*/  LDG.E R4, desc[UR6][R4.64] ;  /* 0x0000000604047981 */ /* 0x000ea2000c1e1900 */
[----:B---3--:R-:W-:-:S06]  /*0110*/  IMAD.WIDE R2, R3, 0x4, R6 ;  /* 0x0000000403027825 */ /* 0x008fcc00078e0206 */
[----:B------:R-:W3:Y:S01]  /*0120*/  LDG.E R3, desc[UR6][R2.64] ;  /* 0x0000000602037981 */ /* 0x000ee2000c1e1900 */
[----:B--2---:R-:W-:Y:S01]  /*0130*/  IADD3 R9, PT, PT, R4, UR4, RZ ;  /* 0x0000000404097c10 */ /* 0x004fe2000fffe0ff */
[----:B------:R-:W-:Y:S05]  /*0140*/  WARPSYNC.ALL ;  /* 0x0000000000007948 */ /* 0x000fea0003800000 */
[----:B------:R-:W-:Y:S01]  /*0150*/  R2UR UR4, R10 ;  /* 0x000000000a0472ca */ /* 0x000fe200000e0000 */
[----:B------:R-:W-:Y:S01]  /*0160*/  IMAD.WIDE R6, R9, 0x4, R6 ;  /* 0x0000000409067825 */ /* 0x000fe200078e0206 */
[----:B------:R-:W-:Y:S01]  /*0170*/  R2UR UR5, R11 ;  /* 0x000000000b0572ca */ /* 0x000fe200000e0000 */
[----:B------:R-:W-:-:S12]  /*0180*/  BAR.SYNC.DEFER_BLOCKING 0x0 ;  /* 0x0000000000007b1d */ /* 0x000fd80000010000 */
[----:B---3--:R0:W-:Y:S02]  /*0190*/  STG.E desc[UR4][R6.64], R3 ;  /* 0x0000000306007986 */ /* 0x0081e4000c101904 */
.L_x_0:
[----:B------:R-:W-:Y:S05]  /*01a0*/  WARPSYNC.ALL ;  /* 0x0000000000007948 */ /* 0x000fea0003800000 */
[----:B------:R-:W-:Y:S06]  /*01b0*/  BAR.SYNC.DEFER_BLOCKING 0x0 ;  /* 0x0000000000007b1d */ /* 0x000fec0000010000 */
[----:B------:R-:W-:Y:S05]  /*01c0*/  EXIT ;  /* 0x000000000000794d */ /* 0x000fea0003800000 */
.L_x_1:
[----:B------:R-:W-:-:S00]  /*01d0*/  BRA `(.L_x_1) ;  /* 0xfffffffc00fc7947 */ /* 0x000fc0000383ffff */
[----:B------:R-:W-:-:S00]  /*01e0*/  NOP ;  /* 0x0000000000007918 */ /* 0x000fc00000000000 */
        /* <DEDUP_REMOVED lines=9> */
.L_x_7:


//--------------------- .text._Z10radix_SortPjiiiiPi --------------------------
	.section	.text._Z10radix_SortPjiiiiPi,"ax",@progbits
	.align	128
        .global         _Z10radix_SortPjiiiiPi
        .type           _Z10radix_SortPjiiiiPi,@function
        .size           _Z10radix_SortPjiiiiPi,(.L_x_8 - _Z10radix_SortPjiiiiPi)
        .other          _Z10radix_SortPjiiiiPi,@"STO_CUDA_ENTRY STV_DEFAULT"
_Z10radix_SortPjiiiiPi:
.text._Z10radix_SortPjiiiiPi:
[----:B------:R-:W-:Y:S01]  /*0000*/  LDC R1, c[0x0][0x37c] ;  /* 0x0000df00ff017b82 */ /* 0x000fe20000000800 */
[----:B------:R-:W0:Y:S07]  /*0010*/  S2R R0, SR_TID.X ;  /* 0x0000000000007919 */ /* 0x000e2e0000002100 */
[----:B------:R-:W0:Y:S01]  /*0020*/  S2UR UR4, SR_CTAID.X ;  /* 0x00000000000479c3 */ /* 0x000e220000002500 */
[----:B------:R-:W1:Y:S01]  /*0030*/  LDCU.64 UR6, c[0x0][0x390] ;  /* 0x00007200ff0677ac */ /* 0x000e620008000a00 */
[----:B------:R-:W-:Y:S06]  /*0040*/  BSSY.RECONVERGENT B0, `(.L_x_2) ;  /* 0x0000041000007945 */ /* 0x000fec0003800200 */
[----:B------:R-:W0:Y:S02]  /*0050*/  LDC R3, c[0x0][0x360] ;  /* 0x0000d800ff037b82 */ /* 0x000e240000000800 */
[----:B0-----:R-:W-:-:S04]  /*0060*/  IMAD R0, R3, UR4, R0 ;  /* 0x0000000403007c24 */ /* 0x001fc8000f8e0200 */
[C---:B-1----:R-:W-:Y:S01]  /*0070*/  VIADD R3, R0.reuse, UR6 ;  /* 0x0000000600037c36 */ /* 0x042fe20008000000 */
[----:B------:R-:W-:-:S13]  /*0080*/  ISETP.GE.AND P0, PT, R0, UR7, PT ;  /* 0x0000000700007c0c */ /* 0x000fda000bf06270 */
[----:B------:R-:W-:Y:S05]  /*0090*/  @P0 BRA `(.L_x_3) ;  /* 0x0000000000ec0947 */ /* 0x000fea0003800000 */
[----:B------:R-:W0:Y:S01]  /*00a0*/  LDC.64 R4, c[0x0][0x380] ;  /* 0x0000e000ff047b82 */ /* 0x000e220000000a00 */
[----:B------:R-:W1:Y:S01]  /*00b0*/  LDCU.64 UR8, c[0x0][0x358] ;  /* 0x00006b00ff0877ac */ /* 0x000e620008000a00 */
[----:B0-----:R-:W-:-:S06]  /*00c0*/  IMAD.WIDE R4, R3, 0x4, R4 ;  /* 0x0000000403047825 */ /* 0x001fcc00078e0204 */
[----:B------:R-:W0:Y:S01]  /*00d0*/  LDC.64 R2, c[0x0][0x388] ;  /* 0x0000e200ff027b82 */ /* 0x000e220000000a00 */
[----:B-1----:R1:W5:Y:S01]  /*00e0*/  LDG.E R0, desc[UR8][R4.64] ;  /* 0x0000000804007981 */ /* 0x002362000c1e1900 */
[----:B0-----:R-:W-:-:S13]  /*00f0*/  ISETP.NE.AND P0, PT, R2, R3, PT ;  /* 0x000000030200720c */ /* 0x001fda0003f05270 */
[----:B-1----:R-:W-:Y:S05]  /*0100*/  @!P0 BRA `(.L_x_4) ;  /* 0x0000000000648947 */ /* 0x002fea0003800000 */
[----:B------:R-:W0:Y:S01]  /*0110*/  LDCU UR6, c[0x0][0x388] ;  /* 0x00007100ff0677ac */ /* 0x000e220008000800 */
[----:B------:R-:W-:Y:S01]  /*0120*/  NOP ;  /* 0x0000000000007918 */ /* 0x000fe20000000000 */
.L_x_5:
[----:B0-----:R-:W-:Y:S02]  /*0130*/  UIMAD.WIDE UR4, UR6, 0x66666667, URZ ;  /* 0x66666667060478a5 */ /* 0x001fe4000f8e02ff */
[----:B------:R-:W-:Y:S02]  /*0140*/  UMOV UR7, UR6 ;  /* 0x0000000600077c82 */ /* 0x000fe40008000000 */
[----:B------:R-:W-:-:S04]  /*0150*/  USHF.R.U32.HI UR4, URZ, 0x1f, UR5 ;  /* 0x0000001fff047899 */ /* 0x000fc80008011605 */
[----:B------:R-:W-:-:S06]  /*0160*/  ULEA.HI.SX32 UR6, UR5, UR4, 0x1e ;  /* 0x0000000405067291 */ /* 0x000fcc000f8ff2ff */
[----:B------:R-:W-:-:S13]  /*0170*/  ISETP.NE.AND P0, PT, R3, UR6, PT ;  /* 0x0000000603007c0c */ /* 0x000fda000bf05270 */
[----:B------:R-:W-:Y:S05]  /*0180*/  @P0 BRA `(.L_x_5) ;  /* 0xfffffffc00e80947 */ /* 0x000fea000383ffff */
[----:B------:R-:W0:Y:S01]  /*0190*/  I2F.U32.RP R2, UR7 ;  /* 0x0000000700027d06 */ /* 0x000e220008209000 */
[----:B------:R-:W-:-:S07]  /*01a0*/  ISETP.NE.U32.AND P1, PT, RZ, UR7, PT ;  /* 0x00000007ff007c0c */ /* 0x000fce000bf25070 */
[----:B0-----:R-:W0:Y:S02]  /*01b0*/  MUFU.RCP R2, R2 ;  /* 0x0000000200027308 */ /* 0x001e240000001000 */
[----:B0-----:R-:W-:-:S06]  /*01c0*/  VIADD R4, R2, 0xffffffe ;  /* 0x0ffffffe02047836 */ /* 0x001fcc0000000000 */
[----:B------:R0:W1:Y:S02]  /*01d0*/  F2I.FTZ.U32.TRUNC.NTZ R5, R4 ;  /* 0x0000000400057305 */ /* 0x000064000021f000 */
[----:B0-----:R-:W-:Y:S01]  /*01e0*/  IMAD.MOV.U32 R4, RZ, RZ, RZ ;  /* 0x000000ffff047224 */ /* 0x001fe200078e00ff */
[----:B-1----:R-:W-:-:S05]  /*01f0*/  IADD3 R7, PT, PT, RZ, -R5, RZ ;  /* 0x80000005ff077210 */ /* 0x002fca0007ffe0ff */
[----:B------:R-:W-:-:S04]  /*0200*/  IMAD R7, R7, UR7, RZ ;  /* 0x0000000707077c24 */ /* 0x000fc8000f8e02ff */
[----:B------:R-:W-:-:S06]  /*0210*/  IMAD.HI.U32 R5, R5, R7, R4 ;  /* 0x0000000705057227 */ /* 0x000fcc00078e0004 */
[----:B-----5:R-:W-:-:S04]  /*0220*/  IMAD.HI.U32 R5, R5, R0, RZ ;  /* 0x0000000005057227 */ /* 0x020fc800078e00ff */
[----:B------:R-:W-:-:S04]  /*0230*/  IMAD.MOV R5, RZ, RZ, -R5 ;  /* 0x000000ffff057224 */ /* 0x000fc800078e0a05 */
[----:B------:R-:W-:-:S05]  /*0240*/  IMAD R0, R5, UR7, R0 ;  /* 0x0000000705007c24 */ /* 0x000fca000f8e0200 */
[----:B------:R-:W-:-:S13]  /*0250*/  ISETP.GE.U32.AND P0, PT, R0, UR7, PT ;  /* 0x0000000700007c0c */ /* 0x000fda000bf06070 */
[----:B------:R-:W-:-:S04]  /*0260*/  @P0 IADD3 R0, PT, PT, R0, -UR7, RZ ;  /* 0x8000000700000c10 */ /* 0x000fc8000fffe0ff */
[----:B------:R-:W-:-:S13]  /*0270*/  ISETP.GE.U32.AND P0, PT, R0, UR7, PT ;  /* 0x0000000700007c0c */ /* 0x000fda000bf06070 */
[----:B------:R-:W-:Y:S01]  /*0280*/  @P0 VIADD R0, R0, -UR7 ;  /* 0x8000000700000c36 */ /* 0x000fe20008000000 */
[----:B------:R-:W-:-:S07]  /*0290*/  @!P1 LOP3.LUT R0, RZ, UR7, RZ, 0x33, !PT ;  /* 0x00000007ff009c12 */ /* 0x000fce000f8e33ff */
.L_x_4:
[-C--:B------:R-:W-:Y:S02]  /*02a0*/  IABS R7, R3.reuse ;  /* 0x0000000300077213 */ /* 0x080fe40000000000 */
[----:B-----5:R-:W-:Y:S02]  /*02b0*/  IABS R8, R0 ;  /* 0x0000000000087213 */ /* 0x020fe40000000000 */
[----:B------:R-:W0:Y:S01]  /*02c0*/  I2F.RP R2, R7 ;  /* 0x0000000700027306 */ /* 0x000e220000209400 */
[----:B------:R-:W-:-:S04]  /*02d0*/  LOP3.LUT R0, R0, R3, RZ, 0x3c, !PT ;  /* 0x0000000300007212 */ /* 0x000fc800078e3cff */
[----:B------:R-:W-:-:S03]  /*02e0*/  ISETP.GE.AND P1, PT, R0, RZ, PT ;  /* 0x000000ff0000720c */ /* 0x000fc60003f26270 */
[----:B0-----:R-:W0:Y:S02]  /*02f0*/  MUFU.RCP R2, R2 ;  /* 0x0000000200027308 */ /* 0x001e240000001000 */
[----:B0-----:R-:W-:-:S06]  /*0300*/  IADD3 R4, PT, PT, R2, 0xffffffe, RZ ;  /* 0x0ffffffe02047810 */ /* 0x001fcc0007ffe0ff */
[----:B------:R0:W1:Y:S02]  /*0310*/  F2I.FTZ.U32.TRUNC.NTZ R5, R4 ;  /* 0x0000000400057305 */ /* 0x000064000021f000 */
[----:B0-----:R-:W-:Y:S02]  /*0320*/  HFMA2 R4, -RZ, RZ, 0, 0 ;  /* 0x00000000ff047431 */ /* 0x001fe400000001ff */
[----:B-1----:R-:W-:-:S04]  /*0330*/  IMAD.MOV R6, RZ, RZ, -R5 ;  /* 0x000000ffff067224 */ /* 0x002fc800078e0a05 */
[----:B------:R-:W-:-:S04]  /*0340*/  IMAD R9, R6, R7, RZ ;  /* 0x0000000706097224 */ /* 0x000fc800078e02ff */
[----:B------:R-:W-:-:S06]  /*0350*/  IMAD.HI.U32 R5, R5, R9, R4 ;  /* 0x0000000905057227 */ /* 0x000fcc00078e0004 */
[----:B------:R-:W-:Y:S02]  /*0360*/  IMAD.HI.U32 R6, R5, R8, RZ ;  /* 0x0000000805067227 */ /* 0x000fe400078e00ff */
[----:B------:R-:W0:Y:S02]  /*0370*/  LDC.64 R4, c[0x0][0x398] ;  /* 0x0000e600ff047b82 */ /* 0x000e240000000a00 */
[----:B------:R-:W-:-:S04]  /*0380*/  IMAD.MOV R2, RZ, RZ, -R6 ;  /* 0x000000ffff027224 */ /* 0x000fc800078e0a06 */
[----:B------:R-:W-:-:S05]  /*0390*/  IMAD R2, R7, R2, R8 ;  /* 0x0000000207027224 */ /* 0x000fca00078e0208 */
[----:B------:R-:W-:-:S13]  /*03a0*/  ISETP.GT.U32.AND P2, PT, R7, R2, PT ;  /* 0x000000020700720c */ /* 0x000fda0003f44070 */
[-C--:B------:R-:W-:Y:S01]  /*03b0*/  @!P2 IADD3 R2, PT, PT, R2, -R7.reuse, RZ ;  /* 0x800000070202a210 */ /* 0x080fe20007ffe0ff */
[----:B------:R-:W-:Y:S01]  /*03c0*/  @!P2 VIADD R6, R6, 0x1 ;  /* 0x000000010606a836 */ /* 0x000fe20000000000 */
[----:B------:R-:W-:Y:S02]  /*03d0*/  ISETP.NE.AND P2, PT, R3, RZ, PT ;  /* 0x000000ff0300720c */ /* 0x000fe40003f45270 */
[----:B------:R-:W-:Y:S02]  /*03e0*/  ISETP.GE.U32.AND P0, PT, R2, R7, PT ;  /* 0x000000070200720c */ /* 0x000fe40003f06070 */
[----:B------:R-:W-:-:S11]  /*03f0*/  MOV R7, 0x1 ;  /* 0x0000000100077802 */ /* 0x000fd60000000f00 */
[----:B------:R-:W-:-:S05]  /*0400*/  @P0 IADD3 R6, PT, PT, R6, 0x1, RZ ;  /* 0x0000000106060810 */ /* 0x000fca0007ffe0ff */
[----:B------:R-:W-:Y:S01]  /*0410*/  @!P1 IMAD.MOV R6, RZ, RZ, -R6 ;  /* 0x000000ffff069224 */ /* 0x000fe200078e0a06 */
[----:B------:R-:W-:-:S05]  /*0420*/  @!P2 LOP3.LUT R6, RZ, R3, RZ, 0x33, !PT ;  /* 0x00000003ff06a212 */ /* 0x000fca00078e33ff */
[----:B0-----:R-:W-:-:S05]  /*0430*/  IMAD.WIDE R2, R6, 0x4, R4 ;  /* 0x0000000406027825 */ /* 0x001fca00078e0204 */
[----:B------:R0:W-:Y:S02]  /*0440*/  REDG.E.ADD.STRONG.GPU desc[UR8][R2.64], R7 ;  /* 0x000000070200798e */ /* 0x0001e4000c12e108 */
.L_x_3:
[----:B------:R-:W-:Y:S05]  /*0450*/  BSYNC.RECONVERGENT B0 ;  /* 0x0000000000007941 */ /* 0x000fea0003800200 */
.L_x_2:
[----:B------:R-:W-:Y:S06]  /*0460*/  BAR.SYNC.DEFER_BLOCKING 0x0 ;  /* 0x0000000000007b1d */ /* 0x000fec0000010000 */
[----:B------:R-:W-:Y:S05]  /*0470*/  EXIT ;  /* 0x000000000000794d */ /* 0x000fea0003800000 */
.L_x_6:
        /* <DEDUP_REMOVED lines=16> */
.L_x_8:


//--------------------- .nv.shared.reserved.0     --------------------------
	.section	.nv.shared.reserved.0,"aw",@nobits
	.weak		__nv_reservedSMEM_offset_0_alias
	.size		__nv_reservedSMEM_offset_0_alias, 0, 64
	.other		__nv_reservedSMEM_offset_0_alias,@"STO_CUDA_RESERVED_SHARED STV_DEFAULT"
__nv_reservedSMEM_offset_0_alias:
	.zero		0
	.zero		64


//--------------------- .nv.constant0._Z12moveElementsPjS_ii --------------------------
	.section	.nv.constant0._Z12moveElementsPjS_ii,"a",@progbits
	.sectionflags	@""
	.align	4
.nv.constant0._Z12moveElementsPjS_ii:
	.zero		920


//--------------------- .nv.constant0._Z10radix_SortPjiiiiPi --------------------------
	.section	.nv.constant0._Z10radix_SortPjiiiiPi,"a",@progbits
	.sectionflags	@""
	.align	4
.nv.constant0._Z10radix_SortPjiiiiPi:
	.zero		928


//--------------------- SYMBOLS --------------------------

	.type		.nv.reservedSmem.offset0,@object
	.size		.nv.reservedSmem.offset0,0x4
